//
// Generated by NVIDIA NVVM Compiler
//
// Compiler Build ID: CL-36424714
// Cuda compilation tools, release 13.0, V13.0.88
// Based on NVVM 20.0.0
//

.version 9.0
.target sm_100
.address_size 64

	// .globl	_Z19matMul_GlobalKernelPfS_S_i

.visible .entry _Z19matMul_GlobalKernelPfS_S_i(
	.param .u64 .ptr .align 1 _Z19matMul_GlobalKernelPfS_S_i_param_0,
	.param .u64 .ptr .align 1 _Z19matMul_GlobalKernelPfS_S_i_param_1,
	.param .u64 .ptr .align 1 _Z19matMul_GlobalKernelPfS_S_i_param_2,
	.param .u32 _Z19matMul_GlobalKernelPfS_S_i_param_3
)
{
	.reg .pred 	%p<10>;
	.reg .b32 	%r<39>;
	.reg .b32 	%f<68>;
	.reg .b64 	%rd<67>;

	ld.param.u64 	%rd14, [_Z19matMul_GlobalKernelPfS_S_i_param_0];
	ld.param.u64 	%rd15, [_Z19matMul_GlobalKernelPfS_S_i_param_1];
	ld.param.u32 	%r17, [_Z19matMul_GlobalKernelPfS_S_i_param_3];
	cvta.to.global.u64 	%rd1, %rd15;
	cvta.to.global.u64 	%rd2, %rd14;
	mov.u32 	%r18, %ctaid.x;
	mov.u32 	%r19, %ctaid.y;
	mov.u32 	%r20, %tid.x;
	mov.u32 	%r21, %tid.y;
	mov.u32 	%r22, %ntid.x;
	mad.lo.s32 	%r1, %r18, %r22, %r20;
	mov.u32 	%r23, %ntid.y;
	mad.lo.s32 	%r2, %r19, %r23, %r21;
	setp.lt.s32 	%p1, %r17, 1;
	mov.f32 	%f67, 0f00000000;
	@%p1 bra 	$L__BB0_12;
	mul.lo.s32 	%r3, %r17, %r2;
	and.b32  	%r4, %r17, 7;
	setp.lt.u32 	%p2, %r17, 8;
	mov.f32 	%f67, 0f00000000;
	mov.b32 	%r37, 0;
	@%p2 bra 	$L__BB0_4;
	and.b32  	%r37, %r17, 2147483640;
	neg.s32 	%r35, %r37;
	mul.wide.u32 	%rd16, %r17, 4;
	add.s64 	%rd3, %rd1, %rd16;
	mul.wide.u32 	%rd17, %r17, 8;
	add.s64 	%rd4, %rd1, %rd17;
	mul.wide.u32 	%rd18, %r17, 12;
	add.s64 	%rd5, %rd1, %rd18;
	mul.wide.u32 	%rd19, %r17, 16;
	add.s64 	%rd6, %rd1, %rd19;
	mul.wide.u32 	%rd20, %r17, 20;
	add.s64 	%rd7, %rd1, %rd20;
	mul.wide.u32 	%rd21, %r17, 24;
	add.s64 	%rd8, %rd1, %rd21;
	mul.wide.u32 	%rd22, %r17, 28;
	add.s64 	%rd9, %rd1, %rd22;
	mul.wide.u32 	%rd23, %r3, 4;
	add.s64 	%rd24, %rd23, %rd2;
	add.s64 	%rd66, %rd24, 16;
	mov.f32 	%f67, 0f00000000;
	mov.u32 	%r34, %r1;
$L__BB0_3:
	.pragma "nounroll";
	mul.wide.s32 	%rd25, %r34, 4;
	add.s64 	%rd26, %rd3, %rd25;
	add.s64 	%rd27, %rd4, %rd25;
	add.s64 	%rd28, %rd5, %rd25;
	add.s64 	%rd29, %rd6, %rd25;
	add.s64 	%rd30, %rd7, %rd25;
	add.s64 	%rd31, %rd8, %rd25;
	add.s64 	%rd32, %rd9, %rd25;
	add.s64 	%rd33, %rd1, %rd25;
	ld.global.f32 	%f17, [%rd66+-16];
	ld.global.f32 	%f18, [%rd33];
	fma.rn.f32 	%f19, %f17, %f18, %f67;
	ld.global.f32 	%f20, [%rd66+-12];
	ld.global.f32 	%f21, [%rd26];
	fma.rn.f32 	%f22, %f20, %f21, %f19;
	ld.global.f32 	%f23, [%rd66+-8];
	ld.global.f32 	%f24, [%rd27];
	fma.rn.f32 	%f25, %f23, %f24, %f22;
	ld.global.f32 	%f26, [%rd66+-4];
	ld.global.f32 	%f27, [%rd28];
	fma.rn.f32 	%f28, %f26, %f27, %f25;
	ld.global.f32 	%f29, [%rd66];
	ld.global.f32 	%f30, [%rd29];
	fma.rn.f32 	%f31, %f29, %f30, %f28;
	ld.global.f32 	%f32, [%rd66+4];
	ld.global.f32 	%f33, [%rd30];
	fma.rn.f32 	%f34, %f32, %f33, %f31;
	ld.global.f32 	%f35, [%rd66+8];
	ld.global.f32 	%f36, [%rd31];
	fma.rn.f32 	%f37, %f35, %f36, %f34;
	ld.global.f32 	%f38, [%rd66+12];
	ld.global.f32 	%f39, [%rd32];
	fma.rn.f32 	%f67, %f38, %f39, %f37;
	add.s32 	%r35, %r35, 8;
	shl.b32 	%r25, %r17, 3;
	add.s32 	%r34, %r34, %r25;
	add.s64 	%rd66, %rd66, 32;
	setp.ne.s32 	%p3, %r35, 0;
	@%p3 bra 	$L__BB0_3;
$L__BB0_4:
	setp.eq.s32 	%p4, %r4, 0;
	@%p4 bra 	$L__BB0_12;
	and.b32  	%r12, %r17, 3;
	setp.lt.u32 	%p5, %r4, 4;
	@%p5 bra 	$L__BB0_7;
	add.s32 	%r26, %r37, %r3;
	mul.wide.u32 	%rd34, %r26, 4;
	add.s64 	%rd35, %rd2, %rd34;
	ld.global.f32 	%f41, [%rd35];
	mad.lo.s32 	%r27, %r37, %r17, %r1;
	mul.wide.s32 	%rd36, %r27, 4;
	add.s64 	%rd37, %rd1, %rd36;
	ld.global.f32 	%f42, [%rd37];
	fma.rn.f32 	%f43, %f41, %f42, %f67;
	cvt.u64.u32 	%rd38, %r3;
	cvt.u64.u32 	%rd39, %r37;
	add.s64 	%rd40, %rd39, %rd38;
	shl.b64 	%rd41, %rd40, 2;
	add.s64 	%rd42, %rd2, %rd41;
	ld.global.f32 	%f44, [%rd42+4];
	mul.wide.u32 	%rd43, %r17, 4;
	add.s64 	%rd44, %rd37, %rd43;
	ld.global.f32 	%f45, [%rd44];
	fma.rn.f32 	%f46, %f44, %f45, %f43;
	ld.global.f32 	%f47, [%rd42+8];
	add.s64 	%rd45, %rd44, %rd43;
	ld.global.f32 	%f48, [%rd45];
	fma.rn.f32 	%f49, %f47, %f48, %f46;
	ld.global.f32 	%f50, [%rd42+12];
	add.s64 	%rd46, %rd45, %rd43;
	ld.global.f32 	%f51, [%rd46];
	fma.rn.f32 	%f67, %f50, %f51, %f49;
	add.s32 	%r37, %r37, 4;
$L__BB0_7:
	setp.eq.s32 	%p6, %r12, 0;
	@%p6 bra 	$L__BB0_12;
	setp.eq.s32 	%p7, %r12, 1;
	@%p7 bra 	$L__BB0_10;
	add.s32 	%r28, %r37, %r3;
	mul.wide.u32 	%rd47, %r28, 4;
	add.s64 	%rd48, %rd2, %rd47;
	ld.global.f32 	%f53, [%rd48];
	mad.lo.s32 	%r29, %r37, %r17, %r1;
	mul.wide.s32 	%rd49, %r29, 4;
	add.s64 	%rd50, %rd1, %rd49;
	ld.global.f32 	%f54, [%rd50];
	fma.rn.f32 	%f55, %f53, %f54, %f67;
	cvt.u64.u32 	%rd51, %r3;
	cvt.u64.u32 	%rd52, %r37;
	add.s64 	%rd53, %rd52, %rd51;
	shl.b64 	%rd54, %rd53, 2;
	add.s64 	%rd55, %rd2, %rd54;
	ld.global.f32 	%f56, [%rd55+4];
	mul.wide.u32 	%rd56, %r17, 4;
	add.s64 	%rd57, %rd50, %rd56;
	ld.global.f32 	%f57, [%rd57];
	fma.rn.f32 	%f67, %f56, %f57, %f55;
	add.s32 	%r37, %r37, 2;
$L__BB0_10:
	and.b32  	%r30, %r17, 1;
	setp.eq.b32 	%p8, %r30, 1;
	not.pred 	%p9, %p8;
	@%p9 bra 	$L__BB0_12;
	add.s32 	%r31, %r37, %r3;
	mul.wide.u32 	%rd58, %r31, 4;
	add.s64 	%rd59, %rd2, %rd58;
	ld.global.f32 	%f58, [%rd59];
	mad.lo.s32 	%r32, %r37, %r17, %r1;
	mul.wide.s32 	%rd60, %r32, 4;
	add.s64 	%rd61, %rd1, %rd60;
	ld.global.f32 	%f59, [%rd61];
	fma.rn.f32 	%f67, %f58, %f59, %f67;
$L__BB0_12:
	ld.param.u64 	%rd65, [_Z19matMul_GlobalKernelPfS_S_i_param_2];
	cvta.to.global.u64 	%rd62, %rd65;
	mad.lo.s32 	%r33, %r17, %r2, %r1;
	mul.wide.s32 	%rd63, %r33, 4;
	add.s64 	%rd64, %rd62, %rd63;
	st.global.f32 	[%rd64], %f67;
	ret;

}


// ===== COMPILED SASS (sm_100) =====

	.target	sm_100

	.elftype	@"ET_EXEC"


//--------------------- .note.nv.tkinfo           --------------------------
	.section	.note.nv.tkinfo,"",@"SHT_NOTE"
	.sectionflags	@"SHF_NOTE_NV_TKINFO"
	.tkinfo
        /*0018*/ 	.word	0x00000002
        /*0030*/ 	.string	""
        /*0030*/ 	.string	"ptxas"
        /*0030*/ 	.string	"Cuda compilation tools, release 13.0, V13.0.88"
        /*0030*/ 	.string	"Build cuda_13.0.r13.0/compiler.36424714_0"
        /*0030*/ 	.string	"-arch sm_100 -m 64 "



//--------------------- .note.nv.cuinfo           --------------------------
	.section	.note.nv.cuinfo,"",@"SHT_NOTE"
	.sectionflags	@"SHF_NOTE_NV_CUINFO"
        /*0018*/ 	.short	0x0002
        /*001a*/ 	.short	0x0064
        /*001c*/ 	.short	0x0082
	.zero		2


//--------------------- .nv.info                  --------------------------
	.section	.nv.info,"",@"SHT_CUDA_INFO"
	.align	4


	//----- nvinfo : EIATTR_REGCOUNT
	.align		4
        /*0000*/ 	.byte	0x04, 0x2f
        /*0002*/ 	.short	(.L_1 - .L_0)
	.align		4
.L_0:
        /*0004*/ 	.word	index@(_Z19matMul_GlobalKernelPfS_S_i)
        /*0008*/ 	.word	0x0000001e


	//----- nvinfo : EIATTR_FRAME_SIZE
	.align		4
.L_1:
        /*000c*/ 	.byte	0x04, 0x11
        /*000e*/ 	.short	(.L_3 - .L_2)
	.align		4
.L_2:
        /*0010*/ 	.word	index@(_Z19matMul_GlobalKernelPfS_S_i)
        /*0014*/ 	.word	0x00000000


	//----- nvinfo : EIATTR_MIN_STACK_SIZE
	.align		4
.L_3:
        /*0018*/ 	.byte	0x04, 0x12
        /*001a*/ 	.short	(.L_5 - .L_4)
	.align		4
.L_4:
        /*001c*/ 	.word	index@(_Z19matMul_GlobalKernelPfS_S_i)
        /*0020*/ 	.word	0x00000000
.L_5:


//--------------------- .nv.compat                --------------------------
	.section	.nv.compat,"",@"SHT_CUDA_COMPAT_INFO"
	.align	4
        /*0000*/ 	.byte	0x02, 0x09, 0x00, 0x00, 0x02, 0x02, 0x01, 0x00, 0x02, 0x05, 0x05, 0x00, 0x03, 0x07, 0x01, 0x01
        /*0010*/ 	.byte	0x02, 0x03, 0x00, 0x00, 0x02, 0x06, 0x01, 0x00, 0x04, 0x0b, 0x08, 0x00, 0x09, 0x00, 0x00, 0x00
        /*0020*/ 	.byte	0x00, 0x00, 0x00, 0x00


//--------------------- .nv.info._Z19matMul_GlobalKernelPfS_S_i --------------------------
	.section	.nv.info._Z19matMul_GlobalKernelPfS_S_i,"",@"SHT_CUDA_INFO"
	.sectionflags	@""
	.align	4


	//----- nvinfo : EIATTR_CUDA_API_VERSION
	.align		4
        /*0000*/ 	.byte	0x04, 0x37
        /*0002*/ 	.short	(.L_7 - .L_6)
.L_6:
        /*0004*/ 	.word	0x00000082


	//----- nvinfo : EIATTR_KPARAM_INFO
	.align		4
.L_7:
        /*0008*/ 	.byte	0x04, 0x17
        /*000a*/ 	.short	(.L_9 - .L_8)
.L_8:
        /*000c*/ 	.word	0x00000000
        /*0010*/ 	.short	0x0003
        /*0012*/ 	.short	0x0018
        /*0014*/ 	.byte	0x00, 0xf0, 0x11, 0x00


	//----- nvinfo : EIATTR_KPARAM_INFO
	.align		4
.L_9:
        /*0018*/ 	.byte	0x04, 0x17
        /*001a*/ 	.short	(.L_11 - .L_10)
.L_10:
        /*001c*/ 	.word	0x00000000
        /*0020*/ 	.short	0x0002
        /*0022*/ 	.short	0x0010
        /*0024*/ 	.byte	0x00, 0xf5, 0x21, 0x00


	//----- nvinfo : EIATTR_KPARAM_INFO
	.align		4
.L_11:
        /*0028*/ 	.byte	0x04, 0x17
        /*002a*/ 	.short	(.L_13 - .L_12)
.L_12:
        /*002c*/ 	.word	0x00000000
        /*0030*/ 	.short	0x0001
        /*0032*/ 	.short	0x0008
        /*0034*/ 	.byte	0x00, 0xf5, 0x21, 0x00


	//----- nvinfo : EIATTR_KPARAM_INFO
	.align		4
.L_13:
        /*0038*/ 	.byte	0x04, 0x17
        /*003a*/ 	.short	(.L_15 - .L_14)
.L_14:
        /*003c*/ 	.word	0x00000000
        /*0040*/ 	.short	0x0000
        /*0042*/ 	.short	0x0000
        /*0044*/ 	.byte	0x00, 0xf5, 0x21, 0x00


	//----- nvinfo : EIATTR_SPARSE_MMA_MASK
	.align		4
.L_15:
        /*0048*/ 	.byte	0x03, 0x50
        /*004a*/ 	.short	0x0000


	//----- nvinfo : EIATTR_MAXREG_COUNT
	.align		4
        /*004c*/ 	.byte	0x03, 0x1b
        /*004e*/ 	.short	0x00ff


	//----- nvinfo : EIATTR_MERCURY_ISA_VERSION
	.align		4
        /*0050*/ 	.byte	0x03, 0x5f
        /*0052*/ 	.short	0x0101


	//----- nvinfo : EIATTR_VRC_CTA_INIT_COUNT
	.align		4
        /*0054*/ 	.byte	0x02, 0x4a
	.zero		1
	.zero		1


	//----- nvinfo : EIATTR_EXIT_INSTR_OFFSETS
	.align		4
        /*0058*/ 	.byte	0x04, 0x1c
        /*005a*/ 	.short	(.L_17 - .L_16)


	//   ....[0]....
.L_16:
        /*005c*/ 	.word	0x00000ab0


	//----- nvinfo : EIATTR_CBANK_PARAM_SIZE
	.align		4
.L_17:
        /*0060*/ 	.byte	0x03, 0x19
        /*0062*/ 	.short	0x001c


	//----- nvinfo : EIATTR_PARAM_CBANK
	.align		4
        /*0064*/ 	.byte	0x04, 0x0a
        /*0066*/ 	.short	(.L_19 - .L_18)
	.align		4
.L_18:
        /*0068*/ 	.word	index@(.nv.constant0._Z19matMul_GlobalKernelPfS_S_i)
        /*006c*/ 	.short	0x0380
        /*006e*/ 	.short	0x001c


	//----- nvinfo : EIATTR_SW_WAR
	.align		4
.L_19:
        /*0070*/ 	.byte	0x04, 0x36
        /*0072*/ 	.short	(.L_21 - .L_20)
.L_20:
        /*0074*/ 	.word	0x00000008
.L_21:


//--------------------- .nv.callgraph             --------------------------
	.section	.nv.callgraph,"",@"SHT_CUDA_CALLGRAPH"
	.align	4
	.sectionentsize	8
	.align		4
        /*0000*/ 	.word	0x00000000
	.align		4
        /*0004*/ 	.word	0xffffffff
	.align		4
        /*0008*/ 	.word	0x00000000
	.align		4
        /*000c*/ 	.word	0xfffffffe
	.align		4
        /*0010*/ 	.word	0x00000000
	.align		4
        /*0014*/ 	.word	0xfffffffd
	.align		4
        /*0018*/ 	.word	0x00000000
	.align		4
        /*001c*/ 	.word	0xfffffffc


//--------------------- .text._Z19matMul_GlobalKernelPfS_S_i --------------------------
	.section	.text._Z19matMul_GlobalKernelPfS_S_i,"ax",@progbits
	.align	128
        .global         _Z19matMul_GlobalKernelPfS_S_i
        .type           _Z19matMul_GlobalKernelPfS_S_i,@function
        .size           _Z19matMul_GlobalKernelPfS_S_i,(.L_x_5 - _Z19matMul_GlobalKernelPfS_S_i)
        .other          _Z19matMul_GlobalKernelPfS_S_i,@"STO_CUDA_ENTRY STV_DEFAULT"
_Z19matMul_GlobalKernelPfS_S_i:
.text._Z19matMul_GlobalKernelPfS_S_i:
[----:B------:R-:W-:Y:S01]  /*0000*/  LDC R1, c[0x0][0x37c] ;  /* 0x0000df00ff017b82 */ /* 0x000fe20000000800 */
[----:B------:R-:W0:Y:S01]  /*0010*/  S2R R0, SR_TID.X ;  /* 0x0000000000007919 */ /* 0x000e220000002100 */
[----:B------:R-:W1:Y:S06]  /*0020*/  LDCU UR18, c[0x0][0x398] ;  /* 0x00007300ff1277ac */ /* 0x000e6c0008000800 */
[----:B------:R-:W0:Y:S01]  /*0030*/  LDC R3, c[0x0][0x360] ;  /* 0x0000d800ff037b82 */ /* 0x000e220000000800 */
[----:B------:R-:W-:Y:S01]  /*0040*/  HFMA2 R12, -RZ, RZ, 0, 0 ;  /* 0x00000000ff0c7431 */ /* 0x000fe200000001ff */
[----:B------:R-:W2:Y:S01]  /*0050*/  S2R R13, SR_TID.Y ;  /* 0x00000000000d7919 */ /* 0x000ea20000002200 */
[----:B------:R-:W3:Y:S05]  /*0060*/  LDCU.64 UR16, c[0x0][0x358] ;  /* 0x00006b00ff1077ac */ /* 0x000eea0008000a00 */
[----:B------:R-:W0:Y:S08]  /*0070*/  S2UR UR4, SR_CTAID.X ;  /* 0x00000000000479c3 */ /* 0x000e300000002500 */
[----:B------:R-:W2:Y:S01]  /*0080*/  S2UR UR5, SR_CTAID.Y ;  /* 0x00000000000579c3 */ /* 0x000ea20000002600 */
[----:B-1----:R-:W-:-:S07]  /*0090*/  UISETP.GE.AND UP0, UPT, UR18, 0x1, UPT ;  /* 0x000000011200788c */ /* 0x002fce000bf06270 */
[----:B------:R-:W2:Y:S01]  /*00a0*/  LDC R2, c[0x0][0x364] ;  /* 0x0000d900ff027b82 */ /* 0x000ea20000000800 */
[----:B0-----:R-:W-:Y:S02]  /*00b0*/  IMAD R0, R3, UR4, R0 ;  /* 0x0000000403007c24 */ /* 0x001fe4000f8e0200 */
[----:B--2---:R-:W-:Y:S01]  /*00c0*/  IMAD R13, R2, UR5, R13 ;  /* 0x00000005020d7c24 */ /* 0x004fe2000f8e020d */
[----:B---3--:R-:W-:Y:S06]  /*00d0*/  BRA.U !UP0, `(.L_x_0) ;  /* 0x0000000908647547 */ /* 0x008fec000b800000 */
[----:B------:R-:W-:Y:S02]  /*00e0*/  UISETP.GE.U32.AND UP1, UPT, UR18, 0x8, UPT ;  /* 0x000000081200788c */ /* 0x000fe4000bf26070 */
[----:B------:R-:W-:Y:S01]  /*00f0*/  IMAD R5, R13, UR18, RZ ;  /* 0x000000120d057c24 */ /* 0x000fe2000f8e02ff */
[----:B------:R-:W-:Y:S01]  /*0100*/  ULOP3.LUT UR19, UR18, 0x7, URZ, 0xc0, !UPT ;  /* 0x0000000712137892 */ /* 0x000fe2000f8ec0ff */
[----:B------:R-:W-:Y:S01]  /*0110*/  MOV R12, RZ ;  /* 0x000000ff000c7202 */ /* 0x000fe20000000f00 */
[----:B------:R-:W-:Y:S02]  /*0120*/  UMOV UR4, URZ ;  /* 0x000000ff00047c82 */ /* 0x000fe40008000000 */
[----:B------:R-:W-:Y:S02]  /*0130*/  UISETP.NE.AND UP0, UPT, UR19, URZ, UPT ;  /* 0x000000ff1300728c */ /* 0x000fe4000bf05270 */
[----:B------:R-:W-:Y:S09]  /*0140*/  BRA.U !UP1, `(.L_x_1) ;  /* 0x0000000509087547 */ /* 0x000ff2000b800000 */
[----:B------:R-:W0:Y:S01]  /*0150*/  LDCU.128 UR20, c[0x0][0x380] ;  /* 0x00007000ff1477ac */ /* 0x000e220008000c00 */
[----:B------:R-:W-:Y:S02]  /*0160*/  MOV R12, RZ ;  /* 0x000000ff000c7202 */ /* 0x000fe40000000f00 */
[----:B------:R-:W-:Y:S01]  /*0170*/  MOV R14, R0 ;  /* 0x00000000000e7202 */ /* 0x000fe20000000f00 */
[----:B------:R-:W-:-:S04]  /*0180*/  ULOP3.LUT UR4, UR18, 0x7ffffff8, URZ, 0xc0, !UPT ;  /* 0x7ffffff812047892 */ /* 0x000fc8000f8ec0ff */
[----:B------:R-:W-:Y:S01]  /*0190*/  UIADD3 UR5, UPT, UPT, -UR4, URZ, URZ ;  /* 0x000000ff04057290 */ /* 0x000fe2000fffe1ff */
[----:B0-----:R-:W-:Y:S01]  /*01a0*/  MOV R2, UR20 ;  /* 0x0000001400027c02 */ /* 0x001fe20008000f00 */
[----:B------:R-:W-:Y:S01]  /*01b0*/  UIMAD.WIDE.U32 UR6, UR18, 0xc, UR22 ;  /* 0x0000000c120678a5 */ /* 0x000fe2000f8e0016 */
[----:B------:R-:W-:Y:S01]  /*01c0*/  MOV R3, UR21 ;  /* 0x0000001500037c02 */ /* 0x000fe20008000f00 */
[----:B------:R-:W-:Y:S02]  /*01d0*/  UIMAD.WIDE.U32 UR8, UR18, 0x10, UR22 ;  /* 0x00000010120878a5 */ /* 0x000fe4000f8e0016 */
[----:B------:R-:W-:Y:S01]  /*01e0*/  UIMAD.WIDE.U32 UR10, UR18, 0x14, UR22 ;  /* 0x00000014120a78a5 */ /* 0x000fe2000f8e0016 */
[----:B------:R-:W-:Y:S01]  /*01f0*/  IMAD.WIDE.U32 R2, R5, 0x4, R2 ;  /* 0x0000000405027825 */ /* 0x000fe200078e0002 */
[----:B------:R-:W-:Y:S02]  /*0200*/  UIMAD.WIDE.U32 UR12, UR18, 0x18, UR22 ;  /* 0x00000018120c78a5 */ /* 0x000fe4000f8e0016 */
[----:B------:R-:W-:Y:S01]  /*0210*/  UIMAD.WIDE.U32 UR14, UR18, 0x1c, UR22 ;  /* 0x0000001c120e78a5 */ /* 0x000fe2000f8e0016 */
[----:B------:R-:W-:-:S04]  /*0220*/  IADD3 R2, P0, PT, R2, 0x10, RZ ;  /* 0x0000001002027810 */ /* 0x000fc80007f1e0ff */
[----:B------:R-:W-:-:S09]  /*0230*/  IADD3.X R3, PT, PT, RZ, R3, RZ, P0, !PT ;  /* 0x00000003ff037210 */ /* 0x000fd200007fe4ff */
.L_x_2:
[----:B------:R-:W-:Y:S01]  /*0240*/  HFMA2 R23, -RZ, RZ, 0, 2.384185791015625e-07 ;  /* 0x00000004ff177431 */ /* 0x000fe200000001ff */
[----:B------:R-:W-:Y:S01]  /*0250*/  UIMAD.WIDE.U32 UR24, UR18, 0x4, UR22 ;  /* 0x00000004121878a5 */ /* 0x000fe2000f8e0016 */
[----:B------:R-:W2:Y:S01]  /*0260*/  LDG.E R21, desc[UR16][R2.64+-0x10] ;  /* 0xfffff01002157981 */ /* 0x000ea2000c1e1900 */
[----:B------:R-:W-:Y:S01]  /*0270*/  UIMAD.WIDE.U32 UR20, UR18, 0x8, UR22 ;  /* 0x00000008121478a5 */ /* 0x000fe2000f8e0016 */
[----:B------:R-:W-:Y:S02]  /*0280*/  IMAD.MOV.U32 R11, RZ, RZ, 0x4 ;  /* 0x00000004ff0b7424 */ /* 0x000fe400078e00ff */
[----:B------:R-:W-:Y:S01]  /*0290*/  HFMA2 R7, -RZ, RZ, 0, 2.384185791015625e-07 ;  /* 0x00000004ff077431 */ /* 0x000fe200000001ff */
[----:B------:R-:W3:Y:S01]  /*02a0*/  LDG.E R19, desc[UR16][R2.64+-0xc] ;  /* 0xfffff41002137981 */ /* 0x000ee2000c1e1900 */
[----:B------:R-:W-:Y:S02]  /*02b0*/  MOV R8, UR24 ;  /* 0x0000001800087c02 */ /* 0x000fe40008000f00 */
[----:B------:R-:W-:Y:S01]  /*02c0*/  MOV R9, UR25 ;  /* 0x0000001900097c02 */ /* 0x000fe20008000f00 */
[C---:B------:R-:W-:Y:S01]  /*02d0*/  IMAD.WIDE R22, R14.reuse, R23, UR22 ;  /* 0x000000160e167e25 */ /* 0x040fe2000f8e0217 */
[----:B------:R-:W-:Y:S01]  /*02e0*/  MOV R24, UR20 ;  /* 0x0000001400187c02 */ /* 0x000fe20008000f00 */
[----:B------:R-:W4:Y:S01]  /*02f0*/  LDG.E R17, desc[UR16][R2.64+-0x8] ;  /* 0xfffff81002117981 */ /* 0x000f22000c1e1900 */
[----:B------:R-:W-:Y:S01]  /*0300*/  MOV R25, UR21 ;  /* 0x0000001500197c02 */ /* 0x000fe20008000f00 */
[----:B------:R-:W-:-:S02]  /*0310*/  IMAD.WIDE R8, R14, 0x4, R8 ;  /* 0x000000040e087825 */ /* 0x000fc400078e0208 */
[----:B------:R-:W2:Y:S02]  /*0320*/  LDG.E R22, desc[UR16][R22.64] ;  /* 0x0000001016167981 */ /* 0x000ea4000c1e1900 */
[C---:B------:R-:W-:Y:S01]  /*0330*/  IMAD.WIDE R24, R14.reuse, 0x4, R24 ;  /* 0x000000040e187825 */ /* 0x040fe200078e0218 */
[----:B------:R-:W-:Y:S01]  /*0340*/  MOV R5, 0x4 ;  /* 0x0000000400057802 */ /* 0x000fe20000000f00 */
[----:B------:R0:W3:Y:S02]  /*0350*/  LDG.E R20, desc[UR16][R8.64] ;  /* 0x0000001008147981 */ /* 0x0000e4000c1e1900 */
[C---:B------:R-:W-:Y:S02]  /*0360*/  IMAD.WIDE R10, R14.reuse, R11, UR6 ;  /* 0x000000060e0a7e25 */ /* 0x040fe4000f8e020b */
[----:B------:R-:W4:Y:S02]  /*0370*/  LDG.E R18, desc[UR16][R24.64] ;  /* 0x0000001018127981 */ /* 0x000f24000c1e1900 */
[----:B------:R-:W-:-:S04]  /*0380*/  IMAD.WIDE R4, R14, R5, UR8 ;  /* 0x000000080e047e25 */ /* 0x000fc8000f8e0205 */
[----:B------:R-:W-:Y:S01]  /*0390*/  HFMA2 R27, -RZ, RZ, 0, 2.384185791015625e-07 ;  /* 0x00000004ff1b7431 */ /* 0x000fe200000001ff */
[----:B------:R1:W5:Y:S01]  /*03a0*/  LDG.E R16, desc[UR16][R10.64] ;  /* 0x000000100a107981 */ /* 0x000362000c1e1900 */
[----:B0-----:R-:W-:-:S03]  /*03b0*/  MOV R9, 0x4 ;  /* 0x0000000400097802 */ /* 0x001fc60000000f00 */
[----:B------:R-:W5:Y:S01]  /*03c0*/  LDG.E R15, desc[UR16][R2.64+-0x4] ;  /* 0xfffffc10020f7981 */ /* 0x000f62000c1e1900 */
[----:B------:R-:W-:-:S03]  /*03d0*/  IMAD.WIDE R6, R14, R7, UR10 ;  /* 0x0000000a0e067e25 */ /* 0x000fc6000f8e0207 */
[----:B------:R0:W5:Y:S01]  /*03e0*/  LDG.E R4, desc[UR16][R4.64] ;  /* 0x0000001004047981 */ /* 0x000162000c1e1900 */
[----:B------:R-:W-:-:S03]  /*03f0*/  IMAD.WIDE R8, R14, R9, UR12 ;  /* 0x0000000c0e087e25 */ /* 0x000fc6000f8e0209 */
[----:B------:R-:W5:Y:S01]  /*0400*/  LDG.E R23, desc[UR16][R2.64] ;  /* 0x0000001002177981 */ /* 0x000f62000c1e1900 */
[----:B-1----:R-:W-:-:S03]  /*0410*/  IMAD.WIDE R10, R14, R27, UR14 ;  /* 0x0000000e0e0a7e25 */ /* 0x002fc6000f8e021b */
[----:B------:R-:W5:Y:S04]  /*0420*/  LDG.E R7, desc[UR16][R6.64] ;  /* 0x0000001006077981 */ /* 0x000f68000c1e1900 */
[----:B------:R-:W5:Y:S04]  /*0430*/  LDG.E R24, desc[UR16][R2.64+0x4] ;  /* 0x0000041002187981 */ /* 0x000f68000c1e1900 */
[----:B------:R-:W5:Y:S04]  /*0440*/  LDG.E R8, desc[UR16][R8.64] ;  /* 0x0000001008087981 */ /* 0x000f68000c1e1900 */
[----:B------:R-:W5:Y:S04]  /*0450*/  LDG.E R25, desc[UR16][R2.64+0x8] ;  /* 0x0000081002197981 */ /* 0x000f68000c1e1900 */
[----:B------:R-:W5:Y:S04]  /*0460*/  LDG.E R10, desc[UR16][R10.64] ;  /* 0x000000100a0a7981 */ /* 0x000f68000c1e1900 */
[----:B------:R1:W5:Y:S01]  /*0470*/  LDG.E R27, desc[UR16][R2.64+0xc] ;  /* 0x00000c10021b7981 */ /* 0x000362000c1e1900 */
[----:B------:R-:W-:-:S04]  /*0480*/  UIADD3 UR5, UPT, UPT, UR5, 0x8, URZ ;  /* 0x0000000805057890 */ /* 0x000fc8000fffe0ff */
[----:B------:R-:W-:Y:S01]  /*0490*/  UISETP.NE.AND UP1, UPT, UR5, URZ, UPT ;  /* 0x000000ff0500728c */ /* 0x000fe2000bf25270 */
[----:B0-----:R-:W-:Y:S02]  /*04a0*/  MOV R5, UR18 ;  /* 0x0000001200057c02 */ /* 0x001fe40008000f00 */
[----:B-1----:R-:W-:Y:S02]  /*04b0*/  IADD3 R2, P0, PT, R2, 0x20, RZ ;  /* 0x0000002002027810 */ /* 0x002fe40007f1e0ff */
[----:B------:R-:W-:Y:S02]  /*04c0*/  LEA R14, R5, R14, 0x3 ;  /* 0x0000000e050e7211 */ /* 0x000fe400078e18ff */
[----:B------:R-:W-:Y:S01]  /*04d0*/  IADD3.X R3, PT, PT, RZ, R3, RZ, P0, !PT ;  /* 0x00000003ff037210 */ /* 0x000fe200007fe4ff */
[----:B--2---:R-:W-:-:S04]  /*04e0*/  FFMA R22, R21, R22, R12 ;  /* 0x0000001615167223 */ /* 0x004fc8000000000c */
[----:B---3--:R-:W-:-:S04]  /*04f0*/  FFMA R20, R19, R20, R22 ;  /* 0x0000001413147223 */ /* 0x008fc80000000016 */
[----:B----4-:R-:W-:-:S04]  /*0500*/  FFMA R18, R17, R18, R20 ;  /* 0x0000001211127223 */ /* 0x010fc80000000014 */
[----:B-----5:R-:W-:-:S04]  /*0510*/  FFMA R16, R15, R16, R18 ;  /* 0x000000100f107223 */ /* 0x020fc80000000012 */
[----:B------:R-:W-:-:S04]  /*0520*/  FFMA R23, R23, R4, R16 ;  /* 0x0000000417177223 */ /* 0x000fc80000000010 */
[----:B------:R-:W-:-:S04]  /*0530*/  FFMA R24, R24, R7, R23 ;  /* 0x0000000718187223 */ /* 0x000fc80000000017 */
[----:B------:R-:W-:-:S04]  /*0540*/  FFMA R8, R25, R8, R24 ;  /* 0x0000000819087223 */ /* 0x000fc80000000018 */
[----:B------:R-:W-:Y:S01]  /*0550*/  FFMA R12, R27, R10, R8 ;  /* 0x0000000a1b0c7223 */ /* 0x000fe20000000008 */
[----:B------:R-:W-:Y:S06]  /*0560*/  BRA.U UP1, `(.L_x_2) ;  /* 0xfffffffd01347547 */ /* 0x000fec000b83ffff */
.L_x_1:
[----:B------:R-:W-:Y:S05]  /*0570*/  BRA.U !UP0, `(.L_x_0) ;  /* 0x00000005083c7547 */ /* 0x000fea000b800000 */
[----:B------:R-:W-:Y:S01]  /*0580*/  UISETP.GE.U32.AND UP0, UPT, UR19, 0x4, UPT ;  /* 0x000000041300788c */ /* 0x000fe2000bf06070 */
[----:B------:R-:W-:Y:S01]  /*0590*/  IMAD R2, R13, UR18, RZ ;  /* 0x000000120d027c24 */ /* 0x000fe2000f8e02ff */
[----:B------:R-:W-:-:S04]  /*05a0*/  ULOP3.LUT UR5, UR18, 0x3, URZ, 0xc0, !UPT ;  /* 0x0000000312057892 */ /* 0x000fc8000f8ec0ff */
[----:B------:R-:W-:-:S03]  /*05b0*/  UISETP.NE.AND UP1, UPT, UR5, URZ, UPT ;  /* 0x000000ff0500728c */ /* 0x000fc6000bf25270 */
[----:B------:R-:W-:Y:S08]  /*05c0*/  BRA.U !UP0, `(.L_x_3) ;  /* 0x00000001087c7547 */ /* 0x000ff0000b800000 */
[----:B------:R-:W0:Y:S01]  /*05d0*/  LDC.64 R6, c[0x0][0x388] ;  /* 0x0000e200ff067b82 */ /* 0x000e220000000a00 */
[----:B------:R-:W1:Y:S01]  /*05e0*/  LDCU.64 UR6, c[0x0][0x380] ;  /* 0x00007000ff0677ac */ /* 0x000e620008000a00 */
[----:B------:R-:W-:Y:S01]  /*05f0*/  MOV R5, UR4 ;  /* 0x0000000400057c02 */ /* 0x000fe20008000f00 */
[C---:B------:R-:W-:Y:S01]  /*0600*/  VIADD R3, R2.reuse, UR4 ;  /* 0x0000000402037c36 */ /* 0x040fe20008000000 */
[----:B------:R-:W-:Y:S02]  /*0610*/  MOV R11, UR18 ;  /* 0x00000012000b7c02 */ /* 0x000fe40008000f00 */
[----:B------:R-:W-:Y:S01]  /*0620*/  IADD3 R14, P0, PT, R2, UR4, RZ ;  /* 0x00000004020e7c10 */ /* 0x000fe2000ff1e0ff */
[----:B------:R-:W-:Y:S01]  /*0630*/  IMAD R5, R5, UR18, R0 ;  /* 0x0000001205057c24 */ /* 0x000fe2000f8e0200 */
[----:B------:R-:W2:Y:S01]  /*0640*/  LDC.64 R8, c[0x0][0x380] ;  /* 0x0000e000ff087b82 */ /* 0x000ea20000000a00 */
[----:B------:R-:W-:Y:S02]  /*0650*/  MOV R15, UR18 ;  /* 0x00000012000f7c02 */ /* 0x000fe40008000f00 */
[----:B------:R-:W-:Y:S01]  /*0660*/  MOV R17, UR18 ;  /* 0x0000001200117c02 */ /* 0x000fe20008000f00 */
[----:B0-----:R-:W-:-:S04]  /*0670*/  IMAD.WIDE R6, R5, 0x4, R6 ;  /* 0x0000000405067825 */ /* 0x001fc800078e0206 */
[----:B------:R-:W-:Y:S02]  /*0680*/  IMAD.WIDE.U32 R10, R11, 0x4, R6 ;  /* 0x000000040b0a7825 */ /* 0x000fe400078e0006 */
[----:B------:R-:W3:Y:S02]  /*0690*/  LDG.E R6, desc[UR16][R6.64] ;  /* 0x0000001006067981 */ /* 0x000ee4000c1e1900 */
[----:B--2---:R-:W-:Y:S01]  /*06a0*/  IMAD.WIDE.U32 R8, R3, 0x4, R8 ;  /* 0x0000000403087825 */ /* 0x004fe200078e0008 */
[----:B------:R-:W-:Y:S02]  /*06b0*/  IADD3.X R3, PT, PT, RZ, RZ, RZ, P0, !PT ;  /* 0x000000ffff037210 */ /* 0x000fe400007fe4ff */
[----:B-1----:R-:W-:-:S03]  /*06c0*/  LEA R4, P0, R14, UR6, 0x2 ;  /* 0x000000060e047c11 */ /* 0x002fc6000f8010ff */
[----:B------:R-:W3:Y:S01]  /*06d0*/  LDG.E R9, desc[UR16][R8.64] ;  /* 0x0000001008097981 */ /* 0x000ee2000c1e1900 */
[----:B------:R-:W-:Y:S01]  /*06e0*/  LEA.HI.X R5, R14, UR7, R3, 0x2, P0 ;  /* 0x000000070e057c11 */ /* 0x000fe200080f1403 */
[----:B------:R-:W-:Y:S02]  /*06f0*/  IMAD.WIDE.U32 R14, R15, 0x4, R10 ;  /* 0x000000040f0e7825 */ /* 0x000fe400078e000a */
[----:B------:R-:W2:Y:S04]  /*0700*/  LDG.E R3, desc[UR16][R10.64] ;  /* 0x000000100a037981 */ /* 0x000ea8000c1e1900 */
[----:B------:R-:W2:Y:S01]  /*0710*/  LDG.E R18, desc[UR16][R4.64+0x4] ;  /* 0x0000041004127981 */ /* 0x000ea2000c1e1900 */
[----:B------:R-:W-:-:S03]  /*0720*/  IMAD.WIDE.U32 R16, R17, 0x4, R14 ;  /* 0x0000000411107825 */ /* 0x000fc600078e000e */
[----:B------:R-:W4:Y:S04]  /*0730*/  LDG.E R19, desc[UR16][R14.64] ;  /* 0x000000100e137981 */ /* 0x000f28000c1e1900 */
[----:B------:R-:W4:Y:S04]  /*0740*/  LDG.E R20, desc[UR16][R4.64+0x8] ;  /* 0x0000081004147981 */ /* 0x000f28000c1e1900 */
[----:B------:R-:W5:Y:S04]  /*0750*/  LDG.E R22, desc[UR16][R4.64+0xc] ;  /* 0x00000c1004167981 */ /* 0x000f68000c1e1900 */
[----:B------:R-:W5:Y:S01]  /*0760*/  LDG.E R16, desc[UR16][R16.64] ;  /* 0x0000001010107981 */ /* 0x000f62000c1e1900 */
[----:B------:R-:W-:Y:S01]  /*0770*/  UIADD3 UR4, UPT, UPT, UR4, 0x4, URZ ;  /* 0x0000000404047890 */ /* 0x000fe2000fffe0ff */
[----:B---3--:R-:W-:-:S04]  /*0780*/  FFMA R9, R9, R6, R12 ;  /* 0x0000000609097223 */ /* 0x008fc8000000000c */
[----:B--2---:R-:W-:-:S04]  /*0790*/  FFMA R3, R18, R3, R9 ;  /* 0x0000000312037223 */ /* 0x004fc80000000009 */
[----:B----4-:R-:W-:-:S04]  /*07a0*/  FFMA R3, R20, R19, R3 ;  /* 0x0000001314037223 */ /* 0x010fc80000000003 */
[----:B-----5:R-:W-:-:S07]  /*07b0*/  FFMA R12, R22, R16, R3 ;  /* 0x00000010160c7223 */ /* 0x020fce0000000003 */
.L_x_3:
[----:B------:R-:W-:Y:S05]  /*07c0*/  BRA.U !UP1, `(.L_x_0) ;  /* 0x0000000109a87547 */ /* 0x000fea000b800000 */
[----:B------:R-:W-:Y:S01]  /*07d0*/  UISETP.NE.AND UP0, UPT, UR5, 0x1, UPT ;  /* 0x000000010500788c */ /* 0x000fe2000bf05270 */
[----:B------:R-:W-:Y:S01]  /*07e0*/  MOV R9, UR4 ;  /* 0x0000000400097c02 */ /* 0x000fe20008000f00 */
[----:B------:R-:W-:Y:S02]  /*07f0*/  ULOP3.LUT UR5, UR18, 0x1, URZ, 0xc0, !UPT ;  /* 0x0000000112057892 */ /* 0x000fe4000f8ec0ff */
[----:B------:R-:W-:Y:S02]  /*0800*/  MOV R17, UR18 ;  /* 0x0000001200117c02 */ /* 0x000fe40008000f00 */
[----:B------:R-:W-:Y:S01]  /*0810*/  UISETP.NE.U32.AND UP1, UPT, UR5, 0x1, UPT ;  /* 0x000000010500788c */ /* 0x000fe2000bf25070 */
[----:B------:R-:W-:-:S04]  /*0820*/  PLOP3.LUT P1, PT, PT, PT, UP0, 0x80, 0x8 ;  /* 0x000000000008781c */ /* 0x000fc80003f2f008 */
[----:B------:R-:W0:Y:S01]  /*0830*/  @UP0 LDCU.128 UR8, c[0x0][0x380] ;  /* 0x00007000ff0807ac */ /* 0x000e220008000c00 */
[----:B------:R-:W-:Y:S01]  /*0840*/  PLOP3.LUT P0, PT, PT, PT, UP1, 0x80, 0x8 ;  /* 0x000000000008781c */ /* 0x000fe20003f0f018 */
[----:B------:R-:W1:Y:S04]  /*0850*/  @UP0 LDCU.64 UR6, c[0x0][0x380] ;  /* 0x00007000ff0607ac */ /* 0x000e680008000a00 */
[----:B------:R-:W2:Y:S03]  /*0860*/  @!UP1 LDCU.128 UR12, c[0x0][0x380] ;  /* 0x00007000ff0c97ac */ /* 0x000ea60008000c00 */
[C---:B------:R-:W-:Y:S02]  /*0870*/  @P1 IADD3 R3, PT, PT, R2.reuse, UR4, RZ ;  /* 0x0000000402031c10 */ /* 0x040fe4000fffe0ff */
[----:B------:R-:W-:Y:S01]  /*0880*/  @P1 IADD3 R5, P2, PT, R2, UR4, RZ ;  /* 0x0000000402051c10 */ /* 0x000fe2000ff5e0ff */
[----:B------:R-:W-:-:S03]  /*0890*/  @UP0 UIADD3 UR4, UPT, UPT, UR4, 0x2, URZ ;  /* 0x0000000204040890 */ /* 0x000fc6000fffe0ff */
[----:B------:R-:W-:Y:S02]  /*08a0*/  @P1 IADD3.X R8, PT, PT, RZ, RZ, RZ, P2, !PT ;  /* 0x000000ffff081210 */ /* 0x000fe400017fe4ff */
[----:B0-----:R-:W-:Y:S01]  /*08b0*/  MOV R14, UR8 ;  /* 0x00000008000e7c02 */ /* 0x001fe20008000f00 */
[----:B------:R-:W-:Y:S01]  /*08c0*/  IMAD.U32 R6, RZ, RZ, UR10 ;  /* 0x0000000aff067e24 */ /* 0x000fe2000f8e00ff */
[----:B------:R-:W-:Y:S02]  /*08d0*/  MOV R15, UR9 ;  /* 0x00000009000f7c02 */ /* 0x000fe40008000f00 */
[----:B------:R-:W-:Y:S02]  /*08e0*/  MOV R7, UR11 ;  /* 0x0000000b00077c02 */ /* 0x000fe40008000f00 */
[----:B-1----:R-:W-:Y:S01]  /*08f0*/  @P1 LEA R4, P2, R5, UR6, 0x2 ;  /* 0x0000000605041c11 */ /* 0x002fe2000f8410ff */
[----:B------:R-:W-:-:S04]  /*0900*/  @P1 IMAD.WIDE.U32 R14, R3, 0x4, R14 ;  /* 0x00000004030e1825 */ /* 0x000fc800078e000e */
[----:B------:R-:W-:Y:S01]  /*0910*/  @P1 IMAD R3, R9, UR18, R0 ;  /* 0x0000001209031c24 */ /* 0x000fe2000f8e0200 */
[----:B------:R-:W-:-:S03]  /*0920*/  MOV R21, UR4 ;  /* 0x0000000400157c02 */ /* 0x000fc60008000f00 */
[----:B------:R-:W-:Y:S01]  /*0930*/  @P1 IMAD.WIDE R6, R3, 0x4, R6 ;  /* 0x0000000403061825 */ /* 0x000fe200078e0206 */
[----:B------:R-:W-:Y:S01]  /*0940*/  @P1 LEA.HI.X R5, R5, UR7, R8, 0x2, P2 ;  /* 0x0000000705051c11 */ /* 0x000fe200090f1408 */
[----:B------:R-:W3:Y:S01]  /*0950*/  @P1 LDG.E R3, desc[UR16][R14.64] ;  /* 0x000000100e031981 */ /* 0x000ee2000c1e1900 */
[----:B--2---:R-:W-:Y:S01]  /*0960*/  MOV R8, UR12 ;  /* 0x0000000c00087c02 */ /* 0x004fe20008000f00 */
[----:B------:R-:W-:Y:S01]  /*0970*/  @!P0 IMAD R21, R21, UR18, R0 ;  /* 0x0000001215158c24 */ /* 0x000fe2000f8e0200 */
[----:B------:R-:W-:Y:S01]  /*0980*/  MOV R9, UR13 ;  /* 0x0000000d00097c02 */ /* 0x000fe20008000f00 */
[----:B------:R-:W-:Y:S01]  /*0990*/  @P1 IMAD.WIDE.U32 R16, R17, 0x4, R6 ;  /* 0x0000000411101825 */ /* 0x000fe200078e0006 */
[----:B------:R-:W-:Y:S01]  /*09a0*/  @!P0 IADD3 R19, PT, PT, R2, UR4, RZ ;  /* 0x0000000402138c10 */ /* 0x000fe2000fffe0ff */
[----:B------:R-:W3:Y:S01]  /*09b0*/  @P1 LDG.E R6, desc[UR16][R6.64] ;  /* 0x0000001006061981 */ /* 0x000ee2000c1e1900 */
[----:B------:R-:W-:Y:S02]  /*09c0*/  MOV R10, UR14 ;  /* 0x0000000e000a7c02 */ /* 0x000fe40008000f00 */
[----:B------:R-:W-:Y:S01]  /*09d0*/  MOV R11, UR15 ;  /* 0x0000000f000b7c02 */ /* 0x000fe20008000f00 */
[----:B------:R-:W-:Y:S01]  /*09e0*/  @!P0 IMAD.WIDE.U32 R8, R19, 0x4, R8 ;  /* 0x0000000413088825 */ /* 0x000fe200078e0008 */
[----:B------:R-:W2:Y:S03]  /*09f0*/  @P1 LDG.E R16, desc[UR16][R16.64] ;  /* 0x0000001010101981 */ /* 0x000ea6000c1e1900 */
[----:B------:R-:W-:Y:S01]  /*0a00*/  @!P0 IMAD.WIDE R10, R21, 0x4, R10 ;  /* 0x00000004150a8825 */ /* 0x000fe200078e020a */
[----:B------:R-:W2:Y:S04]  /*0a10*/  @P1 LDG.E R4, desc[UR16][R4.64+0x4] ;  /* 0x0000041004041981 */ /* 0x000ea8000c1e1900 */
[----:B------:R-:W4:Y:S04]  /*0a20*/  @!P0 LDG.E R9, desc[UR16][R8.64] ;  /* 0x0000001008098981 */ /* 0x000f28000c1e1900 */
[----:B------:R-:W4:Y:S01]  /*0a30*/  @!P0 LDG.E R10, desc[UR16][R10.64] ;  /* 0x000000100a0a8981 */ /* 0x000f22000c1e1900 */
[----:B---3--:R-:W-:-:S04]  /*0a40*/  @P1 FFMA R3, R3, R6, R12 ;  /* 0x0000000603031223 */ /* 0x008fc8000000000c */
[----:B--2---:R-:W-:-:S04]  /*0a50*/  @P1 FFMA R12, R4, R16, R3 ;  /* 0x00000010040c1223 */ /* 0x004fc80000000003 */
[----:B----4-:R-:W-:-:S07]  /*0a60*/  @!P0 FFMA R12, R9, R10, R12 ;  /* 0x0000000a090c8223 */ /* 0x010fce000000000c */
.L_x_0:
[----:B------:R-:W0:Y:S01]  /*0a70*/  LDC.64 R2, c[0x0][0x390] ;  /* 0x0000e400ff027b82 */ /* 0x000e220000000a00 */
[----:B------:R-:W-:-:S04]  /*0a80*/  IMAD R13, R13, UR18, R0 ;  /* 0x000000120d0d7c24 */ /* 0x000fc8000f8e0200 */
[----:B0-----:R-:W-:-:S05]  /*0a90*/  IMAD.WIDE R2, R13, 0x4, R2 ;  /* 0x000000040d027825 */ /* 0x001fca00078e0202 */
[----:B------:R-:W-:Y:S01]  /*0aa0*/  STG.E desc[UR16][R2.64], R12 ;  /* 0x0000000c02007986 */ /* 0x000fe2000c101910 */
[----:B------:R-:W-:Y:S05]  /*0ab0*/  EXIT ;  /* 0x000000000000794d */ /* 0x000fea0003800000 */
.L_x_4:
[----:B------:R-:W-:-:S00]  /*0ac0*/  BRA `(.L_x_4) ;  /* 0xfffffffc00fc7947 */ /* 0x000fc0000383ffff */
[----:B------:R-:W-:-:S00]  /*0ad0*/  NOP ;  /* 0x0000000000007918 */ /* 0x000fc00000000000 */
        /* <DEDUP_REMOVED lines=10> */
.L_x_5:


//--------------------- .nv.shared.reserved.0     --------------------------
	.section	.nv.shared.reserved.0,"aw",@nobits
	.weak		__nv_reservedSMEM_offset_0_alias
	.size		__nv_reservedSMEM_offset_0_alias, 0, 64
	.other		__nv_reservedSMEM_offset_0_alias,@"STO_CUDA_RESERVED_SHARED STV_DEFAULT"
__nv_reservedSMEM_offset_0_alias:
	.zero		0
	.zero		64


//--------------------- .nv.constant0._Z19matMul_GlobalKernelPfS_S_i --------------------------
	.section	.nv.constant0._Z19matMul_GlobalKernelPfS_S_i,"a",@progbits
	.sectionflags	@""
	.align	4
.nv.constant0._Z19matMul_GlobalKernelPfS_S_i:
	.zero		924


//--------------------- SYMBOLS --------------------------

	.type		.nv.reservedSmem.offset0,@object
	.size		.nv.reservedSmem.offset0,0x4
